//
// Generated by NVIDIA NVVM Compiler
//
// Compiler Build ID: CL-36424714
// Cuda compilation tools, release 13.0, V13.0.88
// Based on NVVM 20.0.0
//

.version 9.0
.target sm_100
.address_size 64

	// .globl	_Z12gpu_allclosePfS_ffbiRb

.visible .entry _Z12gpu_allclosePfS_ffbiRb(
	.param .u64 .ptr .align 1 _Z12gpu_allclosePfS_ffbiRb_param_0,
	.param .u64 .ptr .align 1 _Z12gpu_allclosePfS_ffbiRb_param_1,
	.param .f32 _Z12gpu_allclosePfS_ffbiRb_param_2,
	.param .f32 _Z12gpu_allclosePfS_ffbiRb_param_3,
	.param .u8 _Z12gpu_allclosePfS_ffbiRb_param_4,
	.param .u32 _Z12gpu_allclosePfS_ffbiRb_param_5,
	.param .u64 .ptr .align 1 _Z12gpu_allclosePfS_ffbiRb_param_6
)
{
	.reg .pred 	%p<3>;
	.reg .b16 	%rs<2>;
	.reg .b32 	%r<5>;
	.reg .b32 	%f<9>;
	.reg .b64 	%rd<12>;

	ld.param.u64 	%rd2, [_Z12gpu_allclosePfS_ffbiRb_param_0];
	ld.param.u64 	%rd3, [_Z12gpu_allclosePfS_ffbiRb_param_1];
	ld.param.f32 	%f1, [_Z12gpu_allclosePfS_ffbiRb_param_2];
	ld.param.f32 	%f2, [_Z12gpu_allclosePfS_ffbiRb_param_3];
	ld.param.s32 	%rd5, [_Z12gpu_allclosePfS_ffbiRb_param_5];
	ld.param.u64 	%rd4, [_Z12gpu_allclosePfS_ffbiRb_param_6];
	mov.u32 	%r1, %ctaid.x;
	mov.u32 	%r2, %ntid.x;
	mov.u32 	%r3, %tid.x;
	mad.lo.s32 	%r4, %r1, %r2, %r3;
	cvt.u64.u32 	%rd1, %r4;
	setp.ge.s64 	%p1, %rd1, %rd5;
	@%p1 bra 	$L__BB0_3;
	cvta.to.global.u64 	%rd6, %rd2;
	cvta.to.global.u64 	%rd7, %rd3;
	shl.b64 	%rd8, %rd1, 2;
	add.s64 	%rd9, %rd6, %rd8;
	ld.global.f32 	%f3, [%rd9];
	add.s64 	%rd10, %rd7, %rd8;
	ld.global.f32 	%f4, [%rd10];
	sub.f32 	%f5, %f3, %f4;
	abs.f32 	%f6, %f5;
	abs.f32 	%f7, %f4;
	fma.rn.f32 	%f8, %f1, %f7, %f2;
	setp.le.f32 	%p2, %f6, %f8;
	@%p2 bra 	$L__BB0_3;
	cvta.to.global.u64 	%rd11, %rd4;
	mov.b16 	%rs1, 0;
	st.global.u8 	[%rd11], %rs1;
$L__BB0_3:
	ret;

}
	// .globl	_Z11gpu_isclosePfS_S_ffbi
.visible .entry _Z11gpu_isclosePfS_S_ffbi(
	.param .u64 .ptr .align 1 _Z11gpu_isclosePfS_S_ffbi_param_0,
	.param .u64 .ptr .align 1 _Z11gpu_isclosePfS_S_ffbi_param_1,
	.param .u64 .ptr .align 1 _Z11gpu_isclosePfS_S_ffbi_param_2,
	.param .f32 _Z11gpu_isclosePfS_S_ffbi_param_3,
	.param .f32 _Z11gpu_isclosePfS_S_ffbi_param_4,
	.param .u8 _Z11gpu_isclosePfS_S_ffbi_param_5,
	.param .u32 _Z11gpu_isclosePfS_S_ffbi_param_6
)
{
	.reg .pred 	%p<3>;
	.reg .b32 	%r<5>;
	.reg .b32 	%f<10>;
	.reg .b64 	%rd<13>;

	ld.param.u64 	%rd2, [_Z11gpu_isclosePfS_S_ffbi_param_0];
	ld.param.u64 	%rd3, [_Z11gpu_isclosePfS_S_ffbi_param_1];
	ld.param.u64 	%rd4, [_Z11gpu_isclosePfS_S_ffbi_param_2];
	ld.param.f32 	%f1, [_Z11gpu_isclosePfS_S_ffbi_param_3];
	ld.param.f32 	%f2, [_Z11gpu_isclosePfS_S_ffbi_param_4];
	ld.param.s32 	%rd5, [_Z11gpu_isclosePfS_S_ffbi_param_6];
	mov.u32 	%r1, %ctaid.x;
	mov.u32 	%r2, %ntid.x;
	mov.u32 	%r3, %tid.x;
	mad.lo.s32 	%r4, %r1, %r2, %r3;
	cvt.u64.u32 	%rd1, %r4;
	setp.ge.s64 	%p1, %rd1, %rd5;
	@%p1 bra 	$L__BB1_2;
	cvta.to.global.u64 	%rd6, %rd2;
	cvta.to.global.u64 	%rd7, %rd3;
	cvta.to.global.u64 	%rd8, %rd4;
	shl.b64 	%rd9, %rd1, 2;
	add.s64 	%rd10, %rd6, %rd9;
	ld.global.f32 	%f3, [%rd10];
	add.s64 	%rd11, %rd7, %rd9;
	ld.global.f32 	%f4, [%rd11];
	sub.f32 	%f5, %f3, %f4;
	abs.f32 	%f6, %f5;
	abs.f32 	%f7, %f4;
	fma.rn.f32 	%f8, %f1, %f7, %f2;
	setp.le.f32 	%p2, %f6, %f8;
	selp.f32 	%f9, 0f3F800000, 0f00000000, %p2;
	add.s64 	%rd12, %rd8, %rd9;
	st.global.f32 	[%rd12], %f9;
$L__BB1_2:
	ret;

}
	// .globl	_Z11gpu_greaterPfS_S_i
.visible .entry _Z11gpu_greaterPfS_S_i(
	.param .u64 .ptr .align 1 _Z11gpu_greaterPfS_S_i_param_0,
	.param .u64 .ptr .align 1 _Z11gpu_greaterPfS_S_i_param_1,
	.param .u64 .ptr .align 1 _Z11gpu_greaterPfS_S_i_param_2,
	.param .u32 _Z11gpu_greaterPfS_S_i_param_3
)
{
	.reg .pred 	%p<3>;
	.reg .b32 	%r<5>;
	.reg .b32 	%f<4>;
	.reg .b64 	%rd<13>;

	ld.param.u64 	%rd2, [_Z11gpu_greaterPfS_S_i_param_0];
	ld.param.u64 	%rd3, [_Z11gpu_greaterPfS_S_i_param_1];
	ld.param.u64 	%rd4, [_Z11gpu_greaterPfS_S_i_param_2];
	ld.param.s32 	%rd5, [_Z11gpu_greaterPfS_S_i_param_3];
	mov.u32 	%r1, %ctaid.x;
	mov.u32 	%r2, %ntid.x;
	mov.u32 	%r3, %tid.x;
	mad.lo.s32 	%r4, %r1, %r2, %r3;
	cvt.u64.u32 	%rd1, %r4;
	setp.ge.s64 	%p1, %rd1, %rd5;
	@%p1 bra 	$L__BB2_2;
	cvta.to.global.u64 	%rd6, %rd2;
	cvta.to.global.u64 	%rd7, %rd3;
	cvta.to.global.u64 	%rd8, %rd4;
	shl.b64 	%rd9, %rd1, 2;
	add.s64 	%rd10, %rd6, %rd9;
	ld.global.f32 	%f1, [%rd10];
	add.s64 	%rd11, %rd7, %rd9;
	ld.global.f32 	%f2, [%rd11];
	setp.gt.f32 	%p2, %f1, %f2;
	selp.f32 	%f3, 0f3F800000, 0f00000000, %p2;
	add.s64 	%rd12, %rd8, %rd9;
	st.global.f32 	[%rd12], %f3;
$L__BB2_2:
	ret;

}
	// .globl	_Z17gpu_greater_equalPfS_S_i
.visible .entry _Z17gpu_greater_equalPfS_S_i(
	.param .u64 .ptr .align 1 _Z17gpu_greater_equalPfS_S_i_param_0,
	.param .u64 .ptr .align 1 _Z17gpu_greater_equalPfS_S_i_param_1,
	.param .u64 .ptr .align 1 _Z17gpu_greater_equalPfS_S_i_param_2,
	.param .u32 _Z17gpu_greater_equalPfS_S_i_param_3
)
{
	.reg .pred 	%p<3>;
	.reg .b32 	%r<5>;
	.reg .b32 	%f<4>;
	.reg .b64 	%rd<13>;

	ld.param.u64 	%rd2, [_Z17gpu_greater_equalPfS_S_i_param_0];
	ld.param.u64 	%rd3, [_Z17gpu_greater_equalPfS_S_i_param_1];
	ld.param.u64 	%rd4, [_Z17gpu_greater_equalPfS_S_i_param_2];
	ld.param.s32 	%rd5, [_Z17gpu_greater_equalPfS_S_i_param_3];
	mov.u32 	%r1, %ctaid.x;
	mov.u32 	%r2, %ntid.x;
	mov.u32 	%r3, %tid.x;
	mad.lo.s32 	%r4, %r1, %r2, %r3;
	cvt.u64.u32 	%rd1, %r4;
	setp.ge.s64 	%p1, %rd1, %rd5;
	@%p1 bra 	$L__BB3_2;
	cvta.to.global.u64 	%rd6, %rd2;
	cvta.to.global.u64 	%rd7, %rd3;
	cvta.to.global.u64 	%rd8, %rd4;
	shl.b64 	%rd9, %rd1, 2;
	add.s64 	%rd10, %rd6, %rd9;
	ld.global.f32 	%f1, [%rd10];
	add.s64 	%rd11, %rd7, %rd9;
	ld.global.f32 	%f2, [%rd11];
	setp.ge.f32 	%p2, %f1, %f2;
	selp.f32 	%f3, 0f3F800000, 0f00000000, %p2;
	add.s64 	%rd12, %rd8, %rd9;
	st.global.f32 	[%rd12], %f3;
$L__BB3_2:
	ret;

}
	// .globl	_Z8gpu_lessPfS_S_i
.visible .entry _Z8gpu_lessPfS_S_i(
	.param .u64 .ptr .align 1 _Z8gpu_lessPfS_S_i_param_0,
	.param .u64 .ptr .align 1 _Z8gpu_lessPfS_S_i_param_1,
	.param .u64 .ptr .align 1 _Z8gpu_lessPfS_S_i_param_2,
	.param .u32 _Z8gpu_lessPfS_S_i_param_3
)
{
	.reg .pred 	%p<3>;
	.reg .b32 	%r<5>;
	.reg .b32 	%f<4>;
	.reg .b64 	%rd<13>;

	ld.param.u64 	%rd2, [_Z8gpu_lessPfS_S_i_param_0];
	ld.param.u64 	%rd3, [_Z8gpu_lessPfS_S_i_param_1];
	ld.param.u64 	%rd4, [_Z8gpu_lessPfS_S_i_param_2];
	ld.param.s32 	%rd5, [_Z8gpu_lessPfS_S_i_param_3];
	mov.u32 	%r1, %ctaid.x;
	mov.u32 	%r2, %ntid.x;
	mov.u32 	%r3, %tid.x;
	mad.lo.s32 	%r4, %r1, %r2, %r3;
	cvt.u64.u32 	%rd1, %r4;
	setp.ge.s64 	%p1, %rd1, %rd5;
	@%p1 bra 	$L__BB4_2;
	cvta.to.global.u64 	%rd6, %rd2;
	cvta.to.global.u64 	%rd7, %rd3;
	cvta.to.global.u64 	%rd8, %rd4;
	shl.b64 	%rd9, %rd1, 2;
	add.s64 	%rd10, %rd6, %rd9;
	ld.global.f32 	%f1, [%rd10];
	add.s64 	%rd11, %rd7, %rd9;
	ld.global.f32 	%f2, [%rd11];
	setp.lt.f32 	%p2, %f1, %f2;
	selp.f32 	%f3, 0f3F800000, 0f00000000, %p2;
	add.s64 	%rd12, %rd8, %rd9;
	st.global.f32 	[%rd12], %f3;
$L__BB4_2:
	ret;

}
	// .globl	_Z14gpu_less_equalPfS_S_i
.visible .entry _Z14gpu_less_equalPfS_S_i(
	.param .u64 .ptr .align 1 _Z14gpu_less_equalPfS_S_i_param_0,
	.param .u64 .ptr .align 1 _Z14gpu_less_equalPfS_S_i_param_1,
	.param .u64 .ptr .align 1 _Z14gpu_less_equalPfS_S_i_param_2,
	.param .u32 _Z14gpu_less_equalPfS_S_i_param_3
)
{
	.reg .pred 	%p<3>;
	.reg .b32 	%r<5>;
	.reg .b32 	%f<4>;
	.reg .b64 	%rd<13>;

	ld.param.u64 	%rd2, [_Z14gpu_less_equalPfS_S_i_param_0];
	ld.param.u64 	%rd3, [_Z14gpu_less_equalPfS_S_i_param_1];
	ld.param.u64 	%rd4, [_Z14gpu_less_equalPfS_S_i_param_2];
	ld.param.s32 	%rd5, [_Z14gpu_less_equalPfS_S_i_param_3];
	mov.u32 	%r1, %ctaid.x;
	mov.u32 	%r2, %ntid.x;
	mov.u32 	%r3, %tid.x;
	mad.lo.s32 	%r4, %r1, %r2, %r3;
	cvt.u64.u32 	%rd1, %r4;
	setp.ge.s64 	%p1, %rd1, %rd5;
	@%p1 bra 	$L__BB5_2;
	cvta.to.global.u64 	%rd6, %rd2;
	cvta.to.global.u64 	%rd7, %rd3;
	cvta.to.global.u64 	%rd8, %rd4;
	shl.b64 	%rd9, %rd1, 2;
	add.s64 	%rd10, %rd6, %rd9;
	ld.global.f32 	%f1, [%rd10];
	add.s64 	%rd11, %rd7, %rd9;
	ld.global.f32 	%f2, [%rd11];
	setp.le.f32 	%p2, %f1, %f2;
	selp.f32 	%f3, 0f3F800000, 0f00000000, %p2;
	add.s64 	%rd12, %rd8, %rd9;
	st.global.f32 	[%rd12], %f3;
$L__BB5_2:
	ret;

}
	// .globl	_Z9gpu_equalPfS_S_i
.visible .entry _Z9gpu_equalPfS_S_i(
	.param .u64 .ptr .align 1 _Z9gpu_equalPfS_S_i_param_0,
	.param .u64 .ptr .align 1 _Z9gpu_equalPfS_S_i_param_1,
	.param .u64 .ptr .align 1 _Z9gpu_equalPfS_S_i_param_2,
	.param .u32 _Z9gpu_equalPfS_S_i_param_3
)
{
	.reg .pred 	%p<3>;
	.reg .b32 	%r<5>;
	.reg .b32 	%f<4>;
	.reg .b64 	%rd<13>;

	ld.param.u64 	%rd2, [_Z9gpu_equalPfS_S_i_param_0];
	ld.param.u64 	%rd3, [_Z9gpu_equalPfS_S_i_param_1];
	ld.param.u64 	%rd4, [_Z9gpu_equalPfS_S_i_param_2];
	ld.param.s32 	%rd5, [_Z9gpu_equalPfS_S_i_param_3];
	mov.u32 	%r1, %ctaid.x;
	mov.u32 	%r2, %ntid.x;
	mov.u32 	%r3, %tid.x;
	mad.lo.s32 	%r4, %r1, %r2, %r3;
	cvt.u64.u32 	%rd1, %r4;
	setp.ge.s64 	%p1, %rd1, %rd5;
	@%p1 bra 	$L__BB6_2;
	cvta.to.global.u64 	%rd6, %rd2;
	cvta.to.global.u64 	%rd7, %rd3;
	cvta.to.global.u64 	%rd8, %rd4;
	shl.b64 	%rd9, %rd1, 2;
	add.s64 	%rd10, %rd6, %rd9;
	ld.global.f32 	%f1, [%rd10];
	add.s64 	%rd11, %rd7, %rd9;
	ld.global.f32 	%f2, [%rd11];
	setp.eq.f32 	%p2, %f1, %f2;
	selp.f32 	%f3, 0f3F800000, 0f00000000, %p2;
	add.s64 	%rd12, %rd8, %rd9;
	st.global.f32 	[%rd12], %f3;
$L__BB6_2:
	ret;

}
	// .globl	_Z13gpu_not_equalPfS_S_i
.visible .entry _Z13gpu_not_equalPfS_S_i(
	.param .u64 .ptr .align 1 _Z13gpu_not_equalPfS_S_i_param_0,
	.param .u64 .ptr .align 1 _Z13gpu_not_equalPfS_S_i_param_1,
	.param .u64 .ptr .align 1 _Z13gpu_not_equalPfS_S_i_param_2,
	.param .u32 _Z13gpu_not_equalPfS_S_i_param_3
)
{
	.reg .pred 	%p<3>;
	.reg .b32 	%r<5>;
	.reg .b32 	%f<4>;
	.reg .b64 	%rd<13>;

	ld.param.u64 	%rd2, [_Z13gpu_not_equalPfS_S_i_param_0];
	ld.param.u64 	%rd3, [_Z13gpu_not_equalPfS_S_i_param_1];
	ld.param.u64 	%rd4, [_Z13gpu_not_equalPfS_S_i_param_2];
	ld.param.s32 	%rd5, [_Z13gpu_not_equalPfS_S_i_param_3];
	mov.u32 	%r1, %ctaid.x;
	mov.u32 	%r2, %ntid.x;
	mov.u32 	%r3, %tid.x;
	mad.lo.s32 	%r4, %r1, %r2, %r3;
	cvt.u64.u32 	%rd1, %r4;
	setp.ge.s64 	%p1, %rd1, %rd5;
	@%p1 bra 	$L__BB7_2;
	cvta.to.global.u64 	%rd6, %rd2;
	cvta.to.global.u64 	%rd7, %rd3;
	cvta.to.global.u64 	%rd8, %rd4;
	shl.b64 	%rd9, %rd1, 2;
	add.s64 	%rd10, %rd6, %rd9;
	ld.global.f32 	%f1, [%rd10];
	add.s64 	%rd11, %rd7, %rd9;
	ld.global.f32 	%f2, [%rd11];
	setp.neu.f32 	%p2, %f1, %f2;
	selp.f32 	%f3, 0f3F800000, 0f00000000, %p2;
	add.s64 	%rd12, %rd8, %rd9;
	st.global.f32 	[%rd12], %f3;
$L__BB7_2:
	ret;

}


// ===== COMPILED SASS (sm_100) =====

	.target	sm_100

	.elftype	@"ET_EXEC"


//--------------------- .note.nv.tkinfo           --------------------------
	.section	.note.nv.tkinfo,"",@"SHT_NOTE"
	.sectionflags	@"SHF_NOTE_NV_TKINFO"
	.tkinfo
        /*0018*/ 	.word	0x00000002
        /*0030*/ 	.string	""
        /*0030*/ 	.string	"ptxas"
        /*0030*/ 	.string	"Cuda compilation tools, release 13.0, V13.0.88"
        /*0030*/ 	.string	"Build cuda_13.0.r13.0/compiler.36424714_0"
        /*0030*/ 	.string	"-arch sm_100 -m 64 "



//--------------------- .note.nv.cuinfo           --------------------------
	.section	.note.nv.cuinfo,"",@"SHT_NOTE"
	.sectionflags	@"SHF_NOTE_NV_CUINFO"
        /*0018*/ 	.short	0x0002
        /*001a*/ 	.short	0x0064
        /*001c*/ 	.short	0x0082
	.zero		2


//--------------------- .nv.info                  --------------------------
	.section	.nv.info,"",@"SHT_CUDA_INFO"
	.align	4


	//----- nvinfo : EIATTR_REGCOUNT
	.align		4
        /*0000*/ 	.byte	0x04, 0x2f
        /*0002*/ 	.short	(.L_1 - .L_0)
	.align		4
.L_0:
        /*0004*/ 	.word	index@(_Z12gpu_allclosePfS_ffbiRb)
        /*0008*/ 	.word	0x0000000a


	//----- nvinfo : EIATTR_FRAME_SIZE
	.align		4
.L_1:
        /*000c*/ 	.byte	0x04, 0x11
        /*000e*/ 	.short	(.L_3 - .L_2)
	.align		4
.L_2:
        /*0010*/ 	.word	index@(_Z12gpu_allclosePfS_ffbiRb)
        /*0014*/ 	.word	0x00000000


	//----- nvinfo : EIATTR_REGCOUNT
	.align		4
.L_3:
        /*0018*/ 	.byte	0x04, 0x2f
        /*001a*/ 	.short	(.L_5 - .L_4)
	.align		4
.L_4:
        /*001c*/ 	.word	index@(_Z11gpu_isclosePfS_S_ffbi)
        /*0020*/ 	.word	0x00000010


	//----- nvinfo : EIATTR_FRAME_SIZE
	.align		4
.L_5:
        /*0024*/ 	.byte	0x04, 0x11
        /*0026*/ 	.short	(.L_7 - .L_6)
	.align		4
.L_6:
        /*0028*/ 	.word	index@(_Z11gpu_isclosePfS_S_ffbi)
        /*002c*/ 	.word	0x00000000


	//----- nvinfo : EIATTR_REGCOUNT
	.align		4
.L_7:
        /*0030*/ 	.byte	0x04, 0x2f
        /*0032*/ 	.short	(.L_9 - .L_8)
	.align		4
.L_8:
        /*0034*/ 	.word	index@(_Z11gpu_greaterPfS_S_i)
        /*0038*/ 	.word	0x0000000c


	//----- nvinfo : EIATTR_FRAME_SIZE
	.align		4
.L_9:
        /*003c*/ 	.byte	0x04, 0x11
        /*003e*/ 	.short	(.L_11 - .L_10)
	.align		4
.L_10:
        /*0040*/ 	.word	index@(_Z11gpu_greaterPfS_S_i)
        /*0044*/ 	.word	0x00000000


	//----- nvinfo : EIATTR_REGCOUNT
	.align		4
.L_11:
        /*0048*/ 	.byte	0x04, 0x2f
        /*004a*/ 	.short	(.L_13 - .L_12)
	.align		4
.L_12:
        /*004c*/ 	.word	index@(_Z17gpu_greater_equalPfS_S_i)
        /*0050*/ 	.word	0x0000000c


	//----- nvinfo : EIATTR_FRAME_SIZE
	.align		4
.L_13:
        /*0054*/ 	.byte	0x04, 0x11
        /*0056*/ 	.short	(.L_15 - .L_14)
	.align		4
.L_14:
        /*0058*/ 	.word	index@(_Z17gpu_greater_equalPfS_S_i)
        /*005c*/ 	.word	0x00000000


	//----- nvinfo : EIATTR_REGCOUNT
	.align		4
.L_15:
        /*0060*/ 	.byte	0x04, 0x2f
        /*0062*/ 	.short	(.L_17 - .L_16)
	.align		4
.L_16:
        /*0064*/ 	.word	index@(_Z8gpu_lessPfS_S_i)
        /*0068*/ 	.word	0x0000000c


	//----- nvinfo : EIATTR_FRAME_SIZE
	.align		4
.L_17:
        /*006c*/ 	.byte	0x04, 0x11
        /*006e*/ 	.short	(.L_19 - .L_18)
	.align		4
.L_18:
        /*0070*/ 	.word	index@(_Z8gpu_lessPfS_S_i)
        /*0074*/ 	.word	0x00000000


	//----- nvinfo : EIATTR_REGCOUNT
	.align		4
.L_19:
        /*0078*/ 	.byte	0x04, 0x2f
        /*007a*/ 	.short	(.L_21 - .L_20)
	.align		4
.L_20:
        /*007c*/ 	.word	index@(_Z14gpu_less_equalPfS_S_i)
        /*0080*/ 	.word	0x0000000c


	//----- nvinfo : EIATTR_FRAME_SIZE
	.align		4
.L_21:
        /*0084*/ 	.byte	0x04, 0x11
        /*0086*/ 	.short	(.L_23 - .L_22)
	.align		4
.L_22:
        /*0088*/ 	.word	index@(_Z14gpu_less_equalPfS_S_i)
        /*008c*/ 	.word	0x00000000


	//----- nvinfo : EIATTR_REGCOUNT
	.align		4
.L_23:
        /*0090*/ 	.byte	0x04, 0x2f
        /*0092*/ 	.short	(.L_25 - .L_24)
	.align		4
.L_24:
        /*0094*/ 	.word	index@(_Z9gpu_equalPfS_S_i)
        /*0098*/ 	.word	0x0000000c


	//----- nvinfo : EIATTR_FRAME_SIZE
	.align		4
.L_25:
        /*009c*/ 	.byte	0x04, 0x11
        /*009e*/ 	.short	(.L_27 - .L_26)
	.align		4
.L_26:
        /*00a0*/ 	.word	index@(_Z9gpu_equalPfS_S_i)
        /*00a4*/ 	.word	0x00000000


	//----- nvinfo : EIATTR_REGCOUNT
	.align		4
.L_27:
        /*00a8*/ 	.byte	0x04, 0x2f
        /*00aa*/ 	.short	(.L_29 - .L_28)
	.align		4
.L_28:
        /*00ac*/ 	.word	index@(_Z13gpu_not_equalPfS_S_i)
        /*00b0*/ 	.word	0x0000000c


	//----- nvinfo : EIATTR_FRAME_SIZE
	.align		4
.L_29:
        /*00b4*/ 	.byte	0x04, 0x11
        /*00b6*/ 	.short	(.L_31 - .L_30)
	.align		4
.L_30:
        /*00b8*/ 	.word	index@(_Z13gpu_not_equalPfS_S_i)
        /*00bc*/ 	.word	0x00000000


	//----- nvinfo : EIATTR_MIN_STACK_SIZE
	.align		4
.L_31:
        /*00c0*/ 	.byte	0x04, 0x12
        /*00c2*/ 	.short	(.L_33 - .L_32)
	.align		4
.L_32:
        /*00c4*/ 	.word	index@(_Z13gpu_not_equalPfS_S_i)
        /*00c8*/ 	.word	0x00000000


	//----- nvinfo : EIATTR_MIN_STACK_SIZE
	.align		4
.L_33:
        /*00cc*/ 	.byte	0x04, 0x12
        /*00ce*/ 	.short	(.L_35 - .L_34)
	.align		4
.L_34:
        /*00d0*/ 	.word	index@(_Z9gpu_equalPfS_S_i)
        /*00d4*/ 	.word	0x00000000


	//----- nvinfo : EIATTR_MIN_STACK_SIZE
	.align		4
.L_35:
        /*00d8*/ 	.byte	0x04, 0x12
        /*00da*/ 	.short	(.L_37 - .L_36)
	.align		4
.L_36:
        /*00dc*/ 	.word	index@(_Z14gpu_less_equalPfS_S_i)
        /*00e0*/ 	.word	0x00000000


	//----- nvinfo : EIATTR_MIN_STACK_SIZE
	.align		4
.L_37:
        /*00e4*/ 	.byte	0x04, 0x12
        /*00e6*/ 	.short	(.L_39 - .L_38)
	.align		4
.L_38:
        /*00e8*/ 	.word	index@(_Z8gpu_lessPfS_S_i)
        /*00ec*/ 	.word	0x00000000


	//----- nvinfo : EIATTR_MIN_STACK_SIZE
	.align		4
.L_39:
        /*00f0*/ 	.byte	0x04, 0x12
        /*00f2*/ 	.short	(.L_41 - .L_40)
	.align		4
.L_40:
        /*00f4*/ 	.word	index@(_Z17gpu_greater_equalPfS_S_i)
        /*00f8*/ 	.word	0x00000000


	//----- nvinfo : EIATTR_MIN_STACK_SIZE
	.align		4
.L_41:
        /*00fc*/ 	.byte	0x04, 0x12
        /*00fe*/ 	.short	(.L_43 - .L_42)
	.align		4
.L_42:
        /*0100*/ 	.word	index@(_Z11gpu_greaterPfS_S_i)
        /*0104*/ 	.word	0x00000000


	//----- nvinfo : EIATTR_MIN_STACK_SIZE
	.align		4
.L_43:
        /*0108*/ 	.byte	0x04, 0x12
        /*010a*/ 	.short	(.L_45 - .L_44)
	.align		4
.L_44:
        /*010c*/ 	.word	index@(_Z11gpu_isclosePfS_S_ffbi)
        /*0110*/ 	.word	0x00000000


	//----- nvinfo : EIATTR_MIN_STACK_SIZE
	.align		4
.L_45:
        /*0114*/ 	.byte	0x04, 0x12
        /*0116*/ 	.short	(.L_47 - .L_46)
	.align		4
.L_46:
        /*0118*/ 	.word	index@(_Z12gpu_allclosePfS_ffbiRb)
        /*011c*/ 	.word	0x00000000
.L_47:


//--------------------- .nv.compat                --------------------------
	.section	.nv.compat,"",@"SHT_CUDA_COMPAT_INFO"
	.align	4
        /*0000*/ 	.byte	0x02, 0x09, 0x00, 0x00, 0x02, 0x02, 0x01, 0x00, 0x02, 0x05, 0x05, 0x00, 0x03, 0x07, 0x01, 0x01
        /*0010*/ 	.byte	0x02, 0x03, 0x00, 0x00, 0x02, 0x06, 0x01, 0x00, 0x04, 0x0b, 0x08, 0x00, 0x09, 0x00, 0x00, 0x00
        /*0020*/ 	.byte	0x00, 0x00, 0x00, 0x00


//--------------------- .nv.info._Z13gpu_not_equalPfS_S_i --------------------------
	.section	.nv.info._Z13gpu_not_equalPfS_S_i,"",@"SHT_CUDA_INFO"
	.sectionflags	@""
	.align	4


	//----- nvinfo : EIATTR_CUDA_API_VERSION
	.align		4
        /*0000*/ 	.byte	0x04, 0x37
        /*0002*/ 	.short	(.L_49 - .L_48)
.L_48:
        /*0004*/ 	.word	0x00000082


	//----- nvinfo : EIATTR_KPARAM_INFO
	.align		4
.L_49:
        /*0008*/ 	.byte	0x04, 0x17
        /*000a*/ 	.short	(.L_51 - .L_50)
.L_50:
        /*000c*/ 	.word	0x00000000
        /*0010*/ 	.short	0x0003
        /*0012*/ 	.short	0x0018
        /*0014*/ 	.byte	0x00, 0xf0, 0x11, 0x00


	//----- nvinfo : EIATTR_KPARAM_INFO
	.align		4
.L_51:
        /*0018*/ 	.byte	0x04, 0x17
        /*001a*/ 	.short	(.L_53 - .L_52)
.L_52:
        /*001c*/ 	.word	0x00000000
        /*0020*/ 	.short	0x0002
        /*0022*/ 	.short	0x0010
        /*0024*/ 	.byte	0x00, 0xf5, 0x21, 0x00


	//----- nvinfo : EIATTR_KPARAM_INFO
	.align		4
.L_53:
        /*0028*/ 	.byte	0x04, 0x17
        /*002a*/ 	.short	(.L_55 - .L_54)
.L_54:
        /*002c*/ 	.word	0x00000000
        /*0030*/ 	.short	0x0001
        /*0032*/ 	.short	0x0008
        /*0034*/ 	.byte	0x00, 0xf5, 0x21, 0x00


	//----- nvinfo : EIATTR_KPARAM_INFO
	.align		4
.L_55:
        /*0038*/ 	.byte	0x04, 0x17
        /*003a*/ 	.short	(.L_57 - .L_56)
.L_56:
        /*003c*/ 	.word	0x00000000
        /*0040*/ 	.short	0x0000
        /*0042*/ 	.short	0x0000
        /*0044*/ 	.byte	0x00, 0xf5, 0x21, 0x00


	//----- nvinfo : EIATTR_SPARSE_MMA_MASK
	.align		4
.L_57:
        /*0048*/ 	.byte	0x03, 0x50
        /*004a*/ 	.short	0x0000


	//----- nvinfo : EIATTR_MAXREG_COUNT
	.align		4
        /*004c*/ 	.byte	0x03, 0x1b
        /*004e*/ 	.short	0x00ff


	//----- nvinfo : EIATTR_MERCURY_ISA_VERSION
	.align		4
        /*0050*/ 	.byte	0x03, 0x5f
        /*0052*/ 	.short	0x0101


	//----- nvinfo : EIATTR_VRC_CTA_INIT_COUNT
	.align		4
        /*0054*/ 	.byte	0x02, 0x4a
	.zero		1
	.zero		1


	//----- nvinfo : EIATTR_EXIT_INSTR_OFFSETS
	.align		4
        /*0058*/ 	.byte	0x04, 0x1c
        /*005a*/ 	.short	(.L_59 - .L_58)


	//   ....[0]....
.L_58:
        /*005c*/ 	.word	0x00000090


	//   ....[1]....
        /*0060*/ 	.word	0x00000190


	//----- nvinfo : EIATTR_CBANK_PARAM_SIZE
	.align		4
.L_59:
        /*0064*/ 	.byte	0x03, 0x19
        /*0066*/ 	.short	0x001c


	//----- nvinfo : EIATTR_PARAM_CBANK
	.align		4
        /*0068*/ 	.byte	0x04, 0x0a
        /*006a*/ 	.short	(.L_61 - .L_60)
	.align		4
.L_60:
        /*006c*/ 	.word	index@(.nv.constant0._Z13gpu_not_equalPfS_S_i)
        /*0070*/ 	.short	0x0380
        /*0072*/ 	.short	0x001c


	//----- nvinfo : EIATTR_SW_WAR
	.align		4
.L_61:
        /*0074*/ 	.byte	0x04, 0x36
        /*0076*/ 	.short	(.L_63 - .L_62)
.L_62:
        /*0078*/ 	.word	0x00000008
.L_63:


//--------------------- .nv.info._Z9gpu_equalPfS_S_i --------------------------
	.section	.nv.info._Z9gpu_equalPfS_S_i,"",@"SHT_CUDA_INFO"
	.sectionflags	@""
	.align	4


	//----- nvinfo : EIATTR_CUDA_API_VERSION
	.align		4
        /*0000*/ 	.byte	0x04, 0x37
        /*0002*/ 	.short	(.L_65 - .L_64)
.L_64:
        /*0004*/ 	.word	0x00000082


	//----- nvinfo : EIATTR_KPARAM_INFO
	.align		4
.L_65:
        /*0008*/ 	.byte	0x04, 0x17
        /*000a*/ 	.short	(.L_67 - .L_66)
.L_66:
        /*000c*/ 	.word	0x00000000
        /*0010*/ 	.short	0x0003
        /*0012*/ 	.short	0x0018
        /*0014*/ 	.byte	0x00, 0xf0, 0x11, 0x00


	//----- nvinfo : EIATTR_KPARAM_INFO
	.align		4
.L_67:
        /*0018*/ 	.byte	0x04, 0x17
        /*001a*/ 	.short	(.L_69 - .L_68)
.L_68:
        /*001c*/ 	.word	0x00000000
        /*0020*/ 	.short	0x0002
        /*0022*/ 	.short	0x0010
        /*0024*/ 	.byte	0x00, 0xf5, 0x21, 0x00


	//----- nvinfo : EIATTR_KPARAM_INFO
	.align		4
.L_69:
        /*0028*/ 	.byte	0x04, 0x17
        /*002a*/ 	.short	(.L_71 - .L_70)
.L_70:
        /*002c*/ 	.word	0x00000000
        /*0030*/ 	.short	0x0001
        /*0032*/ 	.short	0x0008
        /*0034*/ 	.byte	0x00, 0xf5, 0x21, 0x00


	//----- nvinfo : EIATTR_KPARAM_INFO
	.align		4
.L_71:
        /*0038*/ 	.byte	0x04, 0x17
        /*003a*/ 	.short	(.L_73 - .L_72)
.L_72:
        /*003c*/ 	.word	0x00000000
        /*0040*/ 	.short	0x0000
        /*0042*/ 	.short	0x0000
        /*0044*/ 	.byte	0x00, 0xf5, 0x21, 0x00


	//----- nvinfo : EIATTR_SPARSE_MMA_MASK
	.align		4
.L_73:
        /*0048*/ 	.byte	0x03, 0x50
        /*004a*/ 	.short	0x0000


	//----- nvinfo : EIATTR_MAXREG_COUNT
	.align		4
        /*004c*/ 	.byte	0x03, 0x1b
        /*004e*/ 	.short	0x00ff


	//----- nvinfo : EIATTR_MERCURY_ISA_VERSION
	.align		4
        /*0050*/ 	.byte	0x03, 0x5f
        /*0052*/ 	.short	0x0101


	//----- nvinfo : EIATTR_VRC_CTA_INIT_COUNT
	.align		4
        /*0054*/ 	.byte	0x02, 0x4a
	.zero		1
	.zero		1


	//----- nvinfo : EIATTR_EXIT_INSTR_OFFSETS
	.align		4
        /*0058*/ 	.byte	0x04, 0x1c
        /*005a*/ 	.short	(.L_75 - .L_74)


	//   ....[0]....
.L_74:
        /*005c*/ 	.word	0x00000090


	//   ....[1]....
        /*0060*/ 	.word	0x00000190


	//----- nvinfo : EIATTR_CBANK_PARAM_SIZE
	.align		4
.L_75:
        /*0064*/ 	.byte	0x03, 0x19
        /*0066*/ 	.short	0x001c


	//----- nvinfo : EIATTR_PARAM_CBANK
	.align		4
        /*0068*/ 	.byte	0x04, 0x0a
        /*006a*/ 	.short	(.L_77 - .L_76)
	.align		4
.L_76:
        /*006c*/ 	.word	index@(.nv.constant0._Z9gpu_equalPfS_S_i)
        /*0070*/ 	.short	0x0380
        /*0072*/ 	.short	0x001c


	//----- nvinfo : EIATTR_SW_WAR
	.align		4
.L_77:
        /*0074*/ 	.byte	0x04, 0x36
        /*0076*/ 	.short	(.L_79 - .L_78)
.L_78:
        /*0078*/ 	.word	0x00000008
.L_79:


//--------------------- .nv.info._Z14gpu_less_equalPfS_S_i --------------------------
	.section	.nv.info._Z14gpu_less_equalPfS_S_i,"",@"SHT_CUDA_INFO"
	.sectionflags	@""
	.align	4


	//----- nvinfo : EIATTR_CUDA_API_VERSION
	.align		4
        /*0000*/ 	.byte	0x04, 0x37
        /*0002*/ 	.short	(.L_81 - .L_80)
.L_80:
        /*0004*/ 	.word	0x00000082


	//----- nvinfo : EIATTR_KPARAM_INFO
	.align		4
.L_81:
        /*0008*/ 	.byte	0x04, 0x17
        /*000a*/ 	.short	(.L_83 - .L_82)
.L_82:
        /*000c*/ 	.word	0x00000000
        /*0010*/ 	.short	0x0003
        /*0012*/ 	.short	0x0018
        /*0014*/ 	.byte	0x00, 0xf0, 0x11, 0x00


	//----- nvinfo : EIATTR_KPARAM_INFO
	.align		4
.L_83:
        /*0018*/ 	.byte	0x04, 0x17
        /*001a*/ 	.short	(.L_85 - .L_84)
.L_84:
        /*001c*/ 	.word	0x00000000
        /*0020*/ 	.short	0x0002
        /*0022*/ 	.short	0x0010
        /*0024*/ 	.byte	0x00, 0xf5, 0x21, 0x00


	//----- nvinfo : EIATTR_KPARAM_INFO
	.align		4
.L_85:
        /*0028*/ 	.byte	0x04, 0x17
        /*002a*/ 	.short	(.L_87 - .L_86)
.L_86:
        /*002c*/ 	.word	0x00000000
        /*0030*/ 	.short	0x0001
        /*0032*/ 	.short	0x0008
        /*0034*/ 	.byte	0x00, 0xf5, 0x21, 0x00


	//----- nvinfo : EIATTR_KPARAM_INFO
	.align		4
.L_87:
        /*0038*/ 	.byte	0x04, 0x17
        /*003a*/ 	.short	(.L_89 - .L_88)
.L_88:
        /*003c*/ 	.word	0x00000000
        /*0040*/ 	.short	0x0000
        /*0042*/ 	.short	0x0000
        /*0044*/ 	.byte	0x00, 0xf5, 0x21, 0x00


	//----- nvinfo : EIATTR_SPARSE_MMA_MASK
	.align		4
.L_89:
        /*0048*/ 	.byte	0x03, 0x50
        /*004a*/ 	.short	0x0000


	//----- nvinfo : EIATTR_MAXREG_COUNT
	.align		4
        /*004c*/ 	.byte	0x03, 0x1b
        /*004e*/ 	.short	0x00ff


	//----- nvinfo : EIATTR_MERCURY_ISA_VERSION
	.align		4
        /*0050*/ 	.byte	0x03, 0x5f
        /*0052*/ 	.short	0x0101


	//----- nvinfo : EIATTR_VRC_CTA_INIT_COUNT
	.align		4
        /*0054*/ 	.byte	0x02, 0x4a
	.zero		1
	.zero		1


	//----- nvinfo : EIATTR_EXIT_INSTR_OFFSETS
	.align		4
        /*0058*/ 	.byte	0x04, 0x1c
        /*005a*/ 	.short	(.L_91 - .L_90)


	//   ....[0]....
.L_90:
        /*005c*/ 	.word	0x00000090


	//   ....[1]....
        /*0060*/ 	.word	0x00000190


	//----- nvinfo : EIATTR_CBANK_PARAM_SIZE
	.align		4
.L_91:
        /*0064*/ 	.byte	0x03, 0x19
        /*0066*/ 	.short	0x001c


	//----- nvinfo : EIATTR_PARAM_CBANK
	.align		4
        /*0068*/ 	.byte	0x04, 0x0a
        /*006a*/ 	.short	(.L_93 - .L_92)
	.align		4
.L_92:
        /*006c*/ 	.word	index@(.nv.constant0._Z14gpu_less_equalPfS_S_i)
        /*0070*/ 	.short	0x0380
        /*0072*/ 	.short	0x001c


	//----- nvinfo : EIATTR_SW_WAR
	.align		4
.L_93:
        /*0074*/ 	.byte	0x04, 0x36
        /*0076*/ 	.short	(.L_95 - .L_94)
.L_94:
        /*0078*/ 	.word	0x00000008
.L_95:


//--------------------- .nv.info._Z8gpu_lessPfS_S_i --------------------------
	.section	.nv.info._Z8gpu_lessPfS_S_i,"",@"SHT_CUDA_INFO"
	.sectionflags	@""
	.align	4


	//----- nvinfo : EIATTR_CUDA_API_VERSION
	.align		4
        /*0000*/ 	.byte	0x04, 0x37
        /*0002*/ 	.short	(.L_97 - .L_96)
.L_96:
        /*0004*/ 	.word	0x00000082


	//----- nvinfo : EIATTR_KPARAM_INFO
	.align		4
.L_97:
        /*0008*/ 	.byte	0x04, 0x17
        /*000a*/ 	.short	(.L_99 - .L_98)
.L_98:
        /*000c*/ 	.word	0x00000000
        /*0010*/ 	.short	0x0003
        /*0012*/ 	.short	0x0018
        /*0014*/ 	.byte	0x00, 0xf0, 0x11, 0x00


	//----- nvinfo : EIATTR_KPARAM_INFO
	.align		4
.L_99:
        /*0018*/ 	.byte	0x04, 0x17
        /*001a*/ 	.short	(.L_101 - .L_100)
.L_100:
        /*001c*/ 	.word	0x00000000
        /*0020*/ 	.short	0x0002
        /*0022*/ 	.short	0x0010
        /*0024*/ 	.byte	0x00, 0xf5, 0x21, 0x00


	//----- nvinfo : EIATTR_KPARAM_INFO
	.align		4
.L_101:
        /*0028*/ 	.byte	0x04, 0x17
        /*002a*/ 	.short	(.L_103 - .L_102)
.L_102:
        /*002c*/ 	.word	0x00000000
        /*0030*/ 	.short	0x0001
        /*0032*/ 	.short	0x0008
        /*0034*/ 	.byte	0x00, 0xf5, 0x21, 0x00


	//----- nvinfo : EIATTR_KPARAM_INFO
	.align		4
.L_103:
        /*0038*/ 	.byte	0x04, 0x17
        /*003a*/ 	.short	(.L_105 - .L_104)
.L_104:
        /*003c*/ 	.word	0x00000000
        /*0040*/ 	.short	0x0000
        /*0042*/ 	.short	0x0000
        /*0044*/ 	.byte	0x00, 0xf5, 0x21, 0x00


	//----- nvinfo : EIATTR_SPARSE_MMA_MASK
	.align		4
.L_105:
        /*0048*/ 	.byte	0x03, 0x50
        /*004a*/ 	.short	0x0000


	//----- nvinfo : EIATTR_MAXREG_COUNT
	.align		4
        /*004c*/ 	.byte	0x03, 0x1b
        /*004e*/ 	.short	0x00ff


	//----- nvinfo : EIATTR_MERCURY_ISA_VERSION
	.align		4
        /*0050*/ 	.byte	0x03, 0x5f
        /*0052*/ 	.short	0x0101


	//----- nvinfo : EIATTR_VRC_CTA_INIT_COUNT
	.align		4
        /*0054*/ 	.byte	0x02, 0x4a
	.zero		1
	.zero		1


	//----- nvinfo : EIATTR_EXIT_INSTR_OFFSETS
	.align		4
        /*0058*/ 	.byte	0x04, 0x1c
        /*005a*/ 	.short	(.L_107 - .L_106)


	//   ....[0]....
.L_106:
        /*005c*/ 	.word	0x00000090


	//   ....[1]....
        /*0060*/ 	.word	0x00000190


	//----- nvinfo : EIATTR_CBANK_PARAM_SIZE
	.align		4
.L_107:
        /*0064*/ 	.byte	0x03, 0x19
        /*0066*/ 	.short	0x001c


	//----- nvinfo : EIATTR_PARAM_CBANK
	.align		4
        /*0068*/ 	.byte	0x04, 0x0a
        /*006a*/ 	.short	(.L_109 - .L_108)
	.align		4
.L_108:
        /*006c*/ 	.word	index@(.nv.constant0._Z8gpu_lessPfS_S_i)
        /*0070*/ 	.short	0x0380
        /*0072*/ 	.short	0x001c


	//----- nvinfo : EIATTR_SW_WAR
	.align		4
.L_109:
        /*0074*/ 	.byte	0x04, 0x36
        /*0076*/ 	.short	(.L_111 - .L_110)
.L_110:
        /*0078*/ 	.word	0x00000008
.L_111:


//--------------------- .nv.info._Z17gpu_greater_equalPfS_S_i --------------------------
	.section	.nv.info._Z17gpu_greater_equalPfS_S_i,"",@"SHT_CUDA_INFO"
	.sectionflags	@""
	.align	4


	//----- nvinfo : EIATTR_CUDA_API_VERSION
	.align		4
        /*0000*/ 	.byte	0x04, 0x37
        /*0002*/ 	.short	(.L_113 - .L_112)
.L_112:
        /*0004*/ 	.word	0x00000082


	//----- nvinfo : EIATTR_KPARAM_INFO
	.align		4
.L_113:
        /*0008*/ 	.byte	0x04, 0x17
        /*000a*/ 	.short	(.L_115 - .L_114)
.L_114:
        /*000c*/ 	.word	0x00000000
        /*0010*/ 	.short	0x0003
        /*0012*/ 	.short	0x0018
        /*0014*/ 	.byte	0x00, 0xf0, 0x11, 0x00


	//----- nvinfo : EIATTR_KPARAM_INFO
	.align		4
.L_115:
        /*0018*/ 	.byte	0x04, 0x17
        /*001a*/ 	.short	(.L_117 - .L_116)
.L_116:
        /*001c*/ 	.word	0x00000000
        /*0020*/ 	.short	0x0002
        /*0022*/ 	.short	0x0010
        /*0024*/ 	.byte	0x00, 0xf5, 0x21, 0x00


	//----- nvinfo : EIATTR_KPARAM_INFO
	.align		4
.L_117:
        /*0028*/ 	.byte	0x04, 0x17
        /*002a*/ 	.short	(.L_119 - .L_118)
.L_118:
        /*002c*/ 	.word	0x00000000
        /*0030*/ 	.short	0x0001
        /*0032*/ 	.short	0x0008
        /*0034*/ 	.byte	0x00, 0xf5, 0x21, 0x00


	//----- nvinfo : EIATTR_KPARAM_INFO
	.align		4
.L_119:
        /*0038*/ 	.byte	0x04, 0x17
        /*003a*/ 	.short	(.L_121 - .L_120)
.L_120:
        /*003c*/ 	.word	0x00000000
        /*0040*/ 	.short	0x0000
        /*0042*/ 	.short	0x0000
        /*0044*/ 	.byte	0x00, 0xf5, 0x21, 0x00


	//----- nvinfo : EIATTR_SPARSE_MMA_MASK
	.align		4
.L_121:
        /*0048*/ 	.byte	0x03, 0x50
        /*004a*/ 	.short	0x0000


	//----- nvinfo : EIATTR_MAXREG_COUNT
	.align		4
        /*004c*/ 	.byte	0x03, 0x1b
        /*004e*/ 	.short	0x00ff


	//----- nvinfo : EIATTR_MERCURY_ISA_VERSION
	.align		4
        /*0050*/ 	.byte	0x03, 0x5f
        /*0052*/ 	.short	0x0101


	//----- nvinfo : EIATTR_VRC_CTA_INIT_COUNT
	.align		4
        /*0054*/ 	.byte	0x02, 0x4a
	.zero		1
	.zero		1


	//----- nvinfo : EIATTR_EXIT_INSTR_OFFSETS
	.align		4
        /*0058*/ 	.byte	0x04, 0x1c
        /*005a*/ 	.short	(.L_123 - .L_122)


	//   ....[0]....
.L_122:
        /*005c*/ 	.word	0x00000090


	//   ....[1]....
        /*0060*/ 	.word	0x00000190


	//----- nvinfo : EIATTR_CBANK_PARAM_SIZE
	.align		4
.L_123:
        /*0064*/ 	.byte	0x03, 0x19
        /*0066*/ 	.short	0x001c


	//----- nvinfo : EIATTR_PARAM_CBANK
	.align		4
        /*0068*/ 	.byte	0x04, 0x0a
        /*006a*/ 	.short	(.L_125 - .L_124)
	.align		4
.L_124:
        /*006c*/ 	.word	index@(.nv.constant0._Z17gpu_greater_equalPfS_S_i)
        /*0070*/ 	.short	0x0380
        /*0072*/ 	.short	0x001c


	//----- nvinfo : EIATTR_SW_WAR
	.align		4
.L_125:
        /*0074*/ 	.byte	0x04, 0x36
        /*0076*/ 	.short	(.L_127 - .L_126)
.L_126:
        /*0078*/ 	.word	0x00000008
.L_127:


//--------------------- .nv.info._Z11gpu_greaterPfS_S_i --------------------------
	.section	.nv.info._Z11gpu_greaterPfS_S_i,"",@"SHT_CUDA_INFO"
	.sectionflags	@""
	.align	4


	//----- nvinfo : EIATTR_CUDA_API_VERSION
	.align		4
        /*0000*/ 	.byte	0x04, 0x37
        /*0002*/ 	.short	(.L_129 - .L_128)
.L_128:
        /*0004*/ 	.word	0x00000082


	//----- nvinfo : EIATTR_KPARAM_INFO
	.align		4
.L_129:
        /*0008*/ 	.byte	0x04, 0x17
        /*000a*/ 	.short	(.L_131 - .L_130)
.L_130:
        /*000c*/ 	.word	0x00000000
        /*0010*/ 	.short	0x0003
        /*0012*/ 	.short	0x0018
        /*0014*/ 	.byte	0x00, 0xf0, 0x11, 0x00


	//----- nvinfo : EIATTR_KPARAM_INFO
	.align		4
.L_131:
        /*0018*/ 	.byte	0x04, 0x17
        /*001a*/ 	.short	(.L_133 - .L_132)
.L_132:
        /*001c*/ 	.word	0x00000000
        /*0020*/ 	.short	0x0002
        /*0022*/ 	.short	0x0010
        /*0024*/ 	.byte	0x00, 0xf5, 0x21, 0x00


	//----- nvinfo : EIATTR_KPARAM_INFO
	.align		4
.L_133:
        /*0028*/ 	.byte	0x04, 0x17
        /*002a*/ 	.short	(.L_135 - .L_134)
.L_134:
        /*002c*/ 	.word	0x00000000
        /*0030*/ 	.short	0x0001
        /*0032*/ 	.short	0x0008
        /*0034*/ 	.byte	0x00, 0xf5, 0x21, 0x00


	//----- nvinfo : EIATTR_KPARAM_INFO
	.align		4
.L_135:
        /*0038*/ 	.byte	0x04, 0x17
        /*003a*/ 	.short	(.L_137 - .L_136)
.L_136:
        /*003c*/ 	.word	0x00000000
        /*0040*/ 	.short	0x0000
        /*0042*/ 	.short	0x0000
        /*0044*/ 	.byte	0x00, 0xf5, 0x21, 0x00


	//----- nvinfo : EIATTR_SPARSE_MMA_MASK
	.align		4
.L_137:
        /*0048*/ 	.byte	0x03, 0x50
        /*004a*/ 	.short	0x0000


	//----- nvinfo : EIATTR_MAXREG_COUNT
	.align		4
        /*004c*/ 	.byte	0x03, 0x1b
        /*004e*/ 	.short	0x00ff


	//----- nvinfo : EIATTR_MERCURY_ISA_VERSION
	.align		4
        /*0050*/ 	.byte	0x03, 0x5f
        /*0052*/ 	.short	0x0101


	//----- nvinfo : EIATTR_VRC_CTA_INIT_COUNT
	.align		4
        /*0054*/ 	.byte	0x02, 0x4a
	.zero		1
	.zero		1


	//----- nvinfo : EIATTR_EXIT_INSTR_OFFSETS
	.align		4
        /*0058*/ 	.byte	0x04, 0x1c
        /*005a*/ 	.short	(.L_139 - .L_138)


	//   ....[0]....
.L_138:
        /*005c*/ 	.word	0x00000090


	//   ....[1]....
        /*0060*/ 	.word	0x00000190


	//----- nvinfo : EIATTR_CBANK_PARAM_SIZE
	.align		4
.L_139:
        /*0064*/ 	.byte	0x03, 0x19
        /*0066*/ 	.short	0x001c


	//----- nvinfo : EIATTR_PARAM_CBANK
	.align		4
        /*0068*/ 	.byte	0x04, 0x0a
        /*006a*/ 	.short	(.L_141 - .L_140)
	.align		4
.L_140:
        /*006c*/ 	.word	index@(.nv.constant0._Z11gpu_greaterPfS_S_i)
        /*0070*/ 	.short	0x0380
        /*0072*/ 	.short	0x001c


	//----- nvinfo : EIATTR_SW_WAR
	.align		4
.L_141:
        /*0074*/ 	.byte	0x04, 0x36
        /*0076*/ 	.short	(.L_143 - .L_142)
.L_142:
        /*0078*/ 	.word	0x00000008
.L_143:


//--------------------- .nv.info._Z11gpu_isclosePfS_S_ffbi --------------------------
	.section	.nv.info._Z11gpu_isclosePfS_S_ffbi,"",@"SHT_CUDA_INFO"
	.sectionflags	@""
	.align	4


	//----- nvinfo : EIATTR_CUDA_API_VERSION
	.align		4
        /*0000*/ 	.byte	0x04, 0x37
        /*0002*/ 	.short	(.L_145 - .L_144)
.L_144:
        /*0004*/ 	.word	0x00000082


	//----- nvinfo : EIATTR_KPARAM_INFO
	.align		4
.L_145:
        /*0008*/ 	.byte	0x04, 0x17
        /*000a*/ 	.short	(.L_147 - .L_146)
.L_146:
        /*000c*/ 	.word	0x00000000
        /*0010*/ 	.short	0x0006
        /*0012*/ 	.short	0x0024
        /*0014*/ 	.byte	0x00, 0xf0, 0x11, 0x00


	//----- nvinfo : EIATTR_KPARAM_INFO
	.align		4
.L_147:
        /*0018*/ 	.byte	0x04, 0x17
        /*001a*/ 	.short	(.L_149 - .L_148)
.L_148:
        /*001c*/ 	.word	0x00000000
        /*0020*/ 	.short	0x0005
        /*0022*/ 	.short	0x0020
        /*0024*/ 	.byte	0x00, 0xf0, 0x05, 0x00


	//----- nvinfo : EIATTR_KPARAM_INFO
	.align		4
.L_149:
        /*0028*/ 	.byte	0x04, 0x17
        /*002a*/ 	.short	(.L_151 - .L_150)
.L_150:
        /*002c*/ 	.word	0x00000000
        /*0030*/ 	.short	0x0004
        /*0032*/ 	.short	0x001c
        /*0034*/ 	.byte	0x00, 0xf0, 0x11, 0x00


	//----- nvinfo : EIATTR_KPARAM_INFO
	.align		4
.L_151:
        /*0038*/ 	.byte	0x04, 0x17
        /*003a*/ 	.short	(.L_153 - .L_152)
.L_152:
        /*003c*/ 	.word	0x00000000
        /*0040*/ 	.short	0x0003
        /*0042*/ 	.short	0x0018
        /*0044*/ 	.byte	0x00, 0xf0, 0x11, 0x00


	//----- nvinfo : EIATTR_KPARAM_INFO
	.align		4
.L_153:
        /*0048*/ 	.byte	0x04, 0x17
        /*004a*/ 	.short	(.L_155 - .L_154)
.L_154:
        /*004c*/ 	.word	0x00000000
        /*0050*/ 	.short	0x0002
        /*0052*/ 	.short	0x0010
        /*0054*/ 	.byte	0x00, 0xf5, 0x21, 0x00


	//----- nvinfo : EIATTR_KPARAM_INFO
	.align		4
.L_155:
        /*0058*/ 	.byte	0x04, 0x17
        /*005a*/ 	.short	(.L_157 - .L_156)
.L_156:
        /*005c*/ 	.word	0x00000000
        /*0060*/ 	.short	0x0001
        /*0062*/ 	.short	0x0008
        /*0064*/ 	.byte	0x00, 0xf5, 0x21, 0x00


	//----- nvinfo : EIATTR_KPARAM_INFO
	.align		4
.L_157:
        /*0068*/ 	.byte	0x04, 0x17
        /*006a*/ 	.short	(.L_159 - .L_158)
.L_158:
        /*006c*/ 	.word	0x00000000
        /*0070*/ 	.short	0x0000
        /*0072*/ 	.short	0x0000
        /*0074*/ 	.byte	0x00, 0xf5, 0x21, 0x00


	//----- nvinfo : EIATTR_SPARSE_MMA_MASK
	.align		4
.L_159:
        /*0078*/ 	.byte	0x03, 0x50
        /*007a*/ 	.short	0x0000


	//----- nvinfo : EIATTR_MAXREG_COUNT
	.align		4
        /*007c*/ 	.byte	0x03, 0x1b
        /*007e*/ 	.short	0x00ff


	//----- nvinfo : EIATTR_MERCURY_ISA_VERSION
	.align		4
        /*0080*/ 	.byte	0x03, 0x5f
        /*0082*/ 	.short	0x0101


	//----- nvinfo : EIATTR_VRC_CTA_INIT_COUNT
	.align		4
        /*0084*/ 	.byte	0x02, 0x4a
	.zero		1
	.zero		1


	//----- nvinfo : EIATTR_EXIT_INSTR_OFFSETS
	.align		4
        /*0088*/ 	.byte	0x04, 0x1c
        /*008a*/ 	.short	(.L_161 - .L_160)


	//   ....[0]....
.L_160:
        /*008c*/ 	.word	0x00000090


	//   ....[1]....
        /*0090*/ 	.word	0x000001c0


	//----- nvinfo : EIATTR_CBANK_PARAM_SIZE
	.align		4
.L_161:
        /*0094*/ 	.byte	0x03, 0x19
        /*0096*/ 	.short	0x0028


	//----- nvinfo : EIATTR_PARAM_CBANK
	.align		4
        /*0098*/ 	.byte	0x04, 0x0a
        /*009a*/ 	.short	(.L_163 - .L_162)
	.align		4
.L_162:
        /*009c*/ 	.word	index@(.nv.constant0._Z11gpu_isclosePfS_S_ffbi)
        /*00a0*/ 	.short	0x0380
        /*00a2*/ 	.short	0x0028


	//----- nvinfo : EIATTR_SW_WAR
	.align		4
.L_163:
        /*00a4*/ 	.byte	0x04, 0x36
        /*00a6*/ 	.short	(.L_165 - .L_164)
.L_164:
        /*00a8*/ 	.word	0x00000008
.L_165:


//--------------------- .nv.info._Z12gpu_allclosePfS_ffbiRb --------------------------
	.section	.nv.info._Z12gpu_allclosePfS_ffbiRb,"",@"SHT_CUDA_INFO"
	.sectionflags	@""
	.align	4


	//----- nvinfo : EIATTR_CUDA_API_VERSION
	.align		4
        /*0000*/ 	.byte	0x04, 0x37
        /*0002*/ 	.short	(.L_167 - .L_166)
.L_166:
        /*0004*/ 	.word	0x00000082


	//----- nvinfo : EIATTR_KPARAM_INFO
	.align		4
.L_167:
        /*0008*/ 	.byte	0x04, 0x17
        /*000a*/ 	.short	(.L_169 - .L_168)
.L_168:
        /*000c*/ 	.word	0x00000000
        /*0010*/ 	.short	0x0006
        /*0012*/ 	.short	0x0020
        /*0014*/ 	.byte	0x00, 0xf5, 0x21, 0x00


	//----- nvinfo : EIATTR_KPARAM_INFO
	.align		4
.L_169:
        /*0018*/ 	.byte	0x04, 0x17
        /*001a*/ 	.short	(.L_171 - .L_170)
.L_170:
        /*001c*/ 	.word	0x00000000
        /*0020*/ 	.short	0x0005
        /*0022*/ 	.short	0x001c
        /*0024*/ 	.byte	0x00, 0xf0, 0x11, 0x00


	//----- nvinfo : EIATTR_KPARAM_INFO
	.align		4
.L_171:
        /*0028*/ 	.byte	0x04, 0x17
        /*002a*/ 	.short	(.L_173 - .L_172)
.L_172:
        /*002c*/ 	.word	0x00000000
        /*0030*/ 	.short	0x0004
        /*0032*/ 	.short	0x0018
        /*0034*/ 	.byte	0x00, 0xf0, 0x05, 0x00


	//----- nvinfo : EIATTR_KPARAM_INFO
	.align		4
.L_173:
        /*0038*/ 	.byte	0x04, 0x17
        /*003a*/ 	.short	(.L_175 - .L_174)
.L_174:
        /*003c*/ 	.word	0x00000000
        /*0040*/ 	.short	0x0003
        /*0042*/ 	.short	0x0014
        /*0044*/ 	.byte	0x00, 0xf0, 0x11, 0x00


	//----- nvinfo : EIATTR_KPARAM_INFO
	.align		4
.L_175:
        /*0048*/ 	.byte	0x04, 0x17
        /*004a*/ 	.short	(.L_177 - .L_176)
.L_176:
        /*004c*/ 	.word	0x00000000
        /*0050*/ 	.short	0x0002
        /*0052*/ 	.short	0x0010
        /*0054*/ 	.byte	0x00, 0xf0, 0x11, 0x00


	//----- nvinfo : EIATTR_KPARAM_INFO
	.align		4
.L_177:
        /*0058*/ 	.byte	0x04, 0x17
        /*005a*/ 	.short	(.L_179 - .L_178)
.L_178:
        /*005c*/ 	.word	0x00000000
        /*0060*/ 	.short	0x0001
        /*0062*/ 	.short	0x0008
        /*0064*/ 	.byte	0x00, 0xf5, 0x21, 0x00


	//----- nvinfo : EIATTR_KPARAM_INFO
	.align		4
.L_179:
        /*0068*/ 	.byte	0x04, 0x17
        /*006a*/ 	.short	(.L_181 - .L_180)
.L_180:
        /*006c*/ 	.word	0x00000000
        /*0070*/ 	.short	0x0000
        /*0072*/ 	.short	0x0000
        /*0074*/ 	.byte	0x00, 0xf5, 0x21, 0x00


	//----- nvinfo : EIATTR_SPARSE_MMA_MASK
	.align		4
.L_181:
        /*0078*/ 	.byte	0x03, 0x50
        /*007a*/ 	.short	0x0000


	//----- nvinfo : EIATTR_MAXREG_COUNT
	.align		4
        /*007c*/ 	.byte	0x03, 0x1b
        /*007e*/ 	.short	0x00ff


	//----- nvinfo : EIATTR_MERCURY_ISA_VERSION
	.align		4
        /*0080*/ 	.byte	0x03, 0x5f
        /*0082*/ 	.short	0x0101


	//----- nvinfo : EIATTR_VRC_CTA_INIT_COUNT
	.align		4
        /*0084*/ 	.byte	0x02, 0x4a
	.zero		1
	.zero		1


	//----- nvinfo : EIATTR_EXIT_INSTR_OFFSETS
	.align		4
        /*0088*/ 	.byte	0x04, 0x1c
        /*008a*/ 	.short	(.L_183 - .L_182)


	//   ....[0]....
.L_182:
        /*008c*/ 	.word	0x00000090


	//   ....[1]....
        /*0090*/ 	.word	0x00000180


	//   ....[2]....
        /*0094*/ 	.word	0x000001b0


	//----- nvinfo : EIATTR_CBANK_PARAM_SIZE
	.align		4
.L_183:
        /*0098*/ 	.byte	0x03, 0x19
        /*009a*/ 	.short	0x0028


	//----- nvinfo : EIATTR_PARAM_CBANK
	.align		4
        /*009c*/ 	.byte	0x04, 0x0a
        /*009e*/ 	.short	(.L_185 - .L_184)
	.align		4
.L_184:
        /*00a0*/ 	.word	index@(.nv.constant0._Z12gpu_allclosePfS_ffbiRb)
        /*00a4*/ 	.short	0x0380
        /*00a6*/ 	.short	0x0028


	//----- nvinfo : EIATTR_SW_WAR
	.align		4
.L_185:
        /*00a8*/ 	.byte	0x04, 0x36
        /*00aa*/ 	.short	(.L_187 - .L_186)
.L_186:
        /*00ac*/ 	.word	0x00000008
.L_187:


//--------------------- .nv.callgraph             --------------------------
	.section	.nv.callgraph,"",@"SHT_CUDA_CALLGRAPH"
	.align	4
	.sectionentsize	8
	.align		4
        /*0000*/ 	.word	0x00000000
	.align		4
        /*0004*/ 	.word	0xffffffff
	.align		4
        /*0008*/ 	.word	0x00000000
	.align		4
        /*000c*/ 	.word	0xfffffffe
	.align		4
        /*0010*/ 	.word	0x00000000
	.align		4
        /*0014*/ 	.word	0xfffffffd
	.align		4
        /*0018*/ 	.word	0x00000000
	.align		4
        /*001c*/ 	.word	0xfffffffc


//--------------------- .text._Z13gpu_not_equalPfS_S_i --------------------------
	.section	.text._Z13gpu_not_equalPfS_S_i,"ax",@progbits
	.align	128
        .global         _Z13gpu_not_equalPfS_S_i
        .type           _Z13gpu_not_equalPfS_S_i,@function
        .size           _Z13gpu_not_equalPfS_S_i,(.L_x_8 - _Z13gpu_not_equalPfS_S_i)
        .other          _Z13gpu_not_equalPfS_S_i,@"STO_CUDA_ENTRY STV_DEFAULT"
_Z13gpu_not_equalPfS_S_i:
.text._Z13gpu_not_equalPfS_S_i:
[----:B------:R-:W-:Y:S01]  /*0000*/  LDC R1, c[0x0][0x37c] ;  /* 0x0000df00ff017b82 */ /* 0x000fe20000000800 */
[----:B------:R-:W0:Y:S07]  /*0010*/  S2R R3, SR_TID.X ;  /* 0x0000000000037919 */ /* 0x000e2e0000002100 */
[----:B------:R-:W0:Y:S01]  /*0020*/  S2UR UR4, SR_CTAID.X ;  /* 0x00000000000479c3 */ /* 0x000e220000002500 */
[----:B------:R-:W1:Y:S07]  /*0030*/  LDCU UR5, c[0x0][0x398] ;  /* 0x00007300ff0577ac */ /* 0x000e6e0008000800 */
[----:B------:R-:W0:Y:S02]  /*0040*/  LDC R0, c[0x0][0x360] ;  /* 0x0000d800ff007b82 */ /* 0x000e240000000800 */
[----:B0-----:R-:W-:Y:S01]  /*0050*/  IMAD R0, R0, UR4, R3 ;  /* 0x0000000400007c24 */ /* 0x001fe2000f8e0203 */
[----:B-1----:R-:W-:-:S04]  /*0060*/  USHF.R.S32.HI UR4, URZ, 0x1f, UR5 ;  /* 0x0000001fff047899 */ /* 0x002fc80008011405 */
[----:B------:R-:W-:-:S04]  /*0070*/  ISETP.GE.U32.AND P0, PT, R0, UR5, PT ;  /* 0x0000000500007c0c */ /* 0x000fc8000bf06070 */
[----:B------:R-:W-:-:S13]  /*0080*/  ISETP.GE.AND.EX P0, PT, RZ, UR4, PT, P0 ;  /* 0x00000004ff007c0c */ /* 0x000fda000bf06300 */
[----:B------:R-:W-:Y:S05]  /*0090*/  @P0 EXIT ;  /* 0x000000000000094d */ /* 0x000fea0003800000 */
[----:B------:R-:W0:Y:S01]  /*00a0*/  LDCU.128 UR8, c[0x0][0x380] ;  /* 0x00007000ff0877ac */ /* 0x000e220008000c00 */
[----:B------:R-:W-:Y:S01]  /*00b0*/  IMAD.SHL.U32 R6, R0, 0x4, RZ ;  /* 0x0000000400067824 */ /* 0x000fe200078e00ff */
[----:B------:R-:W-:Y:S01]  /*00c0*/  SHF.R.U32.HI R0, RZ, 0x1e, R0 ;  /* 0x0000001eff007819 */ /* 0x000fe20000011600 */
[----:B------:R-:W1:Y:S01]  /*00d0*/  LDCU.64 UR4, c[0x0][0x358] ;  /* 0x00006b00ff0477ac */ /* 0x000e620008000a00 */
[----:B------:R-:W2:Y:S02]  /*00e0*/  LDCU.64 UR6, c[0x0][0x390] ;  /* 0x00007200ff0677ac */ /* 0x000ea40008000a00 */
[C---:B0-----:R-:W-:Y:S02]  /*00f0*/  IADD3 R4, P1, PT, R6.reuse, UR10, RZ ;  /* 0x0000000a06047c10 */ /* 0x041fe4000ff3e0ff */
[----:B------:R-:W-:Y:S02]  /*0100*/  IADD3 R2, P0, PT, R6, UR8, RZ ;  /* 0x0000000806027c10 */ /* 0x000fe4000ff1e0ff */
[----:B------:R-:W-:-:S02]  /*0110*/  IADD3.X R5, PT, PT, R0, UR11, RZ, P1, !PT ;  /* 0x0000000b00057c10 */ /* 0x000fc40008ffe4ff */
[----:B------:R-:W-:-:S04]  /*0120*/  IADD3.X R3, PT, PT, R0, UR9, RZ, P0, !PT ;  /* 0x0000000900037c10 */ /* 0x000fc800087fe4ff */
[----:B-1----:R-:W3:Y:S04]  /*0130*/  LDG.E R5, desc[UR4][R4.64] ;  /* 0x0000000404057981 */ /* 0x002ee8000c1e1900 */
[----:B------:R-:W3:Y:S01]  /*0140*/  LDG.E R2, desc[UR4][R2.64] ;  /* 0x0000000402027981 */ /* 0x000ee2000c1e1900 */
[----:B--2---:R-:W-:-:S04]  /*0150*/  IADD3 R6, P0, PT, R6, UR6, RZ ;  /* 0x0000000606067c10 */ /* 0x004fc8000ff1e0ff */
[----:B------:R-:W-:Y:S02]  /*0160*/  IADD3.X R7, PT, PT, R0, UR7, RZ, P0, !PT ;  /* 0x0000000700077c10 */ /* 0x000fe400087fe4ff */
[----:B---3--:R-:W-:-:S05]  /*0170*/  FSET.BF.NEU.AND R9, R2, R5, PT ;  /* 0x000000050209720a */ /* 0x008fca000380d000 */
[----:B------:R-:W-:Y:S01]  /*0180*/  STG.E desc[UR4][R6.64], R9 ;  /* 0x0000000906007986 */ /* 0x000fe2000c101904 */
[----:B------:R-:W-:Y:S05]  /*0190*/  EXIT ;  /* 0x000000000000794d */ /* 0x000fea0003800000 */
.L_x_0:
[----:B------:R-:W-:-:S00]  /*01a0*/  BRA `(.L_x_0) ;  /* 0xfffffffc00fc7947 */ /* 0x000fc0000383ffff */
[----:B------:R-:W-:-:S00]  /*01b0*/  NOP ;  /* 0x0000000000007918 */ /* 0x000fc00000000000 */
        /* <DEDUP_REMOVED lines=12> */
.L_x_8:


//--------------------- .text._Z9gpu_equalPfS_S_i --------------------------
	.section	.text._Z9gpu_equalPfS_S_i,"ax",@progbits
	.align	128
        .global         _Z9gpu_equalPfS_S_i
        .type           _Z9gpu_equalPfS_S_i,@function
        .size           _Z9gpu_equalPfS_S_i,(.L_x_9 - _Z9gpu_equalPfS_S_i)
        .other          _Z9gpu_equalPfS_S_i,@"STO_CUDA_ENTRY STV_DEFAULT"
_Z9gpu_equalPfS_S_i:
.text._Z9gpu_equalPfS_S_i:
        /* <DEDUP_REMOVED lines=23> */
[----:B---3--:R-:W-:-:S05]  /*0170*/  FSET.BF.EQ.AND R9, R2, R5, PT ;  /* 0x000000050209720a */ /* 0x008fca0003802000 */
[----:B------:R-:W-:Y:S01]  /*0180*/  STG.E desc[UR4][R6.64], R9 ;  /* 0x0000000906007986 */ /* 0x000fe2000c101904 */
[----:B------:R-:W-:Y:S05]  /*0190*/  EXIT ;  /* 0x000000000000794d */ /* 0x000fea0003800000 */
.L_x_1:
        /* <DEDUP_REMOVED lines=14> */
.L_x_9:


//--------------------- .text._Z14gpu_less_equalPfS_S_i --------------------------
	.section	.text._Z14gpu_less_equalPfS_S_i,"ax",@progbits
	.align	128
        .global         _Z14gpu_less_equalPfS_S_i
        .type           _Z14gpu_less_equalPfS_S_i,@function
        .size           _Z14gpu_less_equalPfS_S_i,(.L_x_10 - _Z14gpu_less_equalPfS_S_i)
        .other          _Z14gpu_less_equalPfS_S_i,@"STO_CUDA_ENTRY STV_DEFAULT"
_Z14gpu_less_equalPfS_S_i:
.text._Z14gpu_less_equalPfS_S_i:
        /* <DEDUP_REMOVED lines=23> */
[----:B---3--:R-:W-:-:S05]  /*0170*/  FSET.BF.LE.AND R9, R2, R5, PT ;  /* 0x000000050209720a */ /* 0x008fca0003803000 */
[----:B------:R-:W-:Y:S01]  /*0180*/  STG.E desc[UR4][R6.64], R9 ;  /* 0x0000000906007986 */ /* 0x000fe2000c101904 */
[----:B------:R-:W-:Y:S05]  /*0190*/  EXIT ;  /* 0x000000000000794d */ /* 0x000fea0003800000 */
.L_x_2:
        /* <DEDUP_REMOVED lines=14> */
.L_x_10:


//--------------------- .text._Z8gpu_lessPfS_S_i  --------------------------
	.section	.text._Z8gpu_lessPfS_S_i,"ax",@progbits
	.align	128
        .global         _Z8gpu_lessPfS_S_i
        .type           _Z8gpu_lessPfS_S_i,@function
        .size           _Z8gpu_lessPfS_S_i,(.L_x_11 - _Z8gpu_lessPfS_S_i)
        .other          _Z8gpu_lessPfS_S_i,@"STO_CUDA_ENTRY STV_DEFAULT"
_Z8gpu_lessPfS_S_i:
.text._Z8gpu_lessPfS_S_i:
        /* <DEDUP_REMOVED lines=23> */
[----:B---3--:R-:W-:-:S05]  /*0170*/  FSET.BF.LT.AND R9, R2, R5, PT ;  /* 0x000000050209720a */ /* 0x008fca0003801000 */
[----:B------:R-:W-:Y:S01]  /*0180*/  STG.E desc[UR4][R6.64], R9 ;  /* 0x0000000906007986 */ /* 0x000fe2000c101904 */
[----:B------:R-:W-:Y:S05]  /*0190*/  EXIT ;  /* 0x000000000000794d */ /* 0x000fea0003800000 */
.L_x_3:
        /* <DEDUP_REMOVED lines=14> */
.L_x_11:


//--------------------- .text._Z17gpu_greater_equalPfS_S_i --------------------------
	.section	.text._Z17gpu_greater_equalPfS_S_i,"ax",@progbits
	.align	128
        .global         _Z17gpu_greater_equalPfS_S_i
        .type           _Z17gpu_greater_equalPfS_S_i,@function
        .size           _Z17gpu_greater_equalPfS_S_i,(.L_x_12 - _Z17gpu_greater_equalPfS_S_i)
        .other          _Z17gpu_greater_equalPfS_S_i,@"STO_CUDA_ENTRY STV_DEFAULT"
_Z17gpu_greater_equalPfS_S_i:
.text._Z17gpu_greater_equalPfS_S_i:
        /* <DEDUP_REMOVED lines=23> */
[----:B---3--:R-:W-:-:S05]  /*0170*/  FSET.BF.GE.AND R9, R2, R5, PT ;  /* 0x000000050209720a */ /* 0x008fca0003806000 */
[----:B------:R-:W-:Y:S01]  /*0180*/  STG.E desc[UR4][R6.64], R9 ;  /* 0x0000000906007986 */ /* 0x000fe2000c101904 */
[----:B------:R-:W-:Y:S05]  /*0190*/  EXIT ;  /* 0x000000000000794d */ /* 0x000fea0003800000 */
.L_x_4:
        /* <DEDUP_REMOVED lines=14> */
.L_x_12:


//--------------------- .text._Z11gpu_greaterPfS_S_i --------------------------
	.section	.text._Z11gpu_greaterPfS_S_i,"ax",@progbits
	.align	128
        .global         _Z11gpu_greaterPfS_S_i
        .type           _Z11gpu_greaterPfS_S_i,@function
        .size           _Z11gpu_greaterPfS_S_i,(.L_x_13 - _Z11gpu_greaterPfS_S_i)
        .other          _Z11gpu_greaterPfS_S_i,@"STO_CUDA_ENTRY STV_DEFAULT"
_Z11gpu_greaterPfS_S_i:
.text._Z11gpu_greaterPfS_S_i:
        /* <DEDUP_REMOVED lines=23> */
[----:B---3--:R-:W-:-:S05]  /*0170*/  FSET.BF.GT.AND R9, R2, R5, PT ;  /* 0x000000050209720a */ /* 0x008fca0003804000 */
[----:B------:R-:W-:Y:S01]  /*0180*/  STG.E desc[UR4][R6.64], R9 ;  /* 0x0000000906007986 */ /* 0x000fe2000c101904 */
[----:B------:R-:W-:Y:S05]  /*0190*/  EXIT ;  /* 0x000000000000794d */ /* 0x000fea0003800000 */
.L_x_5:
        /* <DEDUP_REMOVED lines=14> */
.L_x_13:


//--------------------- .text._Z11gpu_isclosePfS_S_ffbi --------------------------
	.section	.text._Z11gpu_isclosePfS_S_ffbi,"ax",@progbits
	.align	128
        .global         _Z11gpu_isclosePfS_S_ffbi
        .type           _Z11gpu_isclosePfS_S_ffbi,@function
        .size           _Z11gpu_isclosePfS_S_ffbi,(.L_x_14 - _Z11gpu_isclosePfS_S_ffbi)
        .other          _Z11gpu_isclosePfS_S_ffbi,@"STO_CUDA_ENTRY STV_DEFAULT"
_Z11gpu_isclosePfS_S_ffbi:
.text._Z11gpu_isclosePfS_S_ffbi:
        /* <DEDUP_REMOVED lines=13> */
[----:B------:R-:W1:Y:S01]  /*00d0*/  LDC.64 R12, c[0x0][0x390] ;  /* 0x0000e400ff0c7b82 */ /* 0x000e620000000a00 */
[----:B------:R-:W2:Y:S07]  /*00e0*/  LDCU.64 UR4, c[0x0][0x358] ;  /* 0x00006b00ff0477ac */ /* 0x000eae0008000a00 */
[----:B------:R-:W3:Y:S01]  /*00f0*/  LDC.64 R10, c[0x0][0x398] ;  /* 0x0000e600ff0a7b82 */ /* 0x000ee20000000a00 */
[----:B0-----:R-:W-:-:S02]  /*0100*/  IADD3 R2, P0, PT, R7, UR8, RZ ;  /* 0x0000000807027c10 */ /* 0x001fc4000ff1e0ff */
[----:B------:R-:W-:Y:S02]  /*0110*/  IADD3 R4, P1, PT, R7, UR10, RZ ;  /* 0x0000000a07047c10 */ /* 0x000fe4000ff3e0ff */
[C---:B------:R-:W-:Y:S02]  /*0120*/  IADD3.X R3, PT, PT, R8.reuse, UR9, RZ, P0, !PT ;  /* 0x0000000908037c10 */ /* 0x040fe400087fe4ff */
[----:B------:R-:W-:-:S03]  /*0130*/  IADD3.X R5, PT, PT, R8, UR11, RZ, P1, !PT ;  /* 0x0000000b08057c10 */ /* 0x000fc60008ffe4ff */
[----:B--2---:R-:W2:Y:S04]  /*0140*/  LDG.E R2, desc[UR4][R2.64] ;  /* 0x0000000402027981 */ /* 0x004ea8000c1e1900 */
[----:B------:R-:W2:Y:S01]  /*0150*/  LDG.E R4, desc[UR4][R4.64] ;  /* 0x0000000404047981 */ /* 0x000ea2000c1e1900 */
[----:B-1----:R-:W-:-:S05]  /*0160*/  IADD3 R6, P0, PT, R7, R12, RZ ;  /* 0x0000000c07067210 */ /* 0x002fca0007f1e0ff */
[----:B------:R-:W-:Y:S02]  /*0170*/  IMAD.X R7, R8, 0x1, R13, P0 ;  /* 0x0000000108077824 */ /* 0x000fe400000e060d */
[----:B--2---:R-:W-:Y:S01]  /*0180*/  FADD R0, R2, -R4 ;  /* 0x8000000402007221 */ /* 0x004fe20000000000 */
[----:B---3--:R-:W-:-:S05]  /*0190*/  FFMA R9, |R4|, R10, R11 ;  /* 0x0000000a04097223 */ /* 0x008fca000000020b */
[----:B------:R-:W-:-:S05]  /*01a0*/  FSET.BF.LE.AND R9, |R0|, R9, PT ;  /* 0x000000090009720a */ /* 0x000fca0003803200 */
[----:B------:R-:W-:Y:S01]  /*01b0*/  STG.E desc[UR4][R6.64], R9 ;  /* 0x0000000906007986 */ /* 0x000fe2000c101904 */
[----:B------:R-:W-:Y:S05]  /*01c0*/  EXIT ;  /* 0x000000000000794d */ /* 0x000fea0003800000 */
.L_x_6:
        /* <DEDUP_REMOVED lines=11> */
.L_x_14:


//--------------------- .text._Z12gpu_allclosePfS_ffbiRb --------------------------
	.section	.text._Z12gpu_allclosePfS_ffbiRb,"ax",@progbits
	.align	128
        .global         _Z12gpu_allclosePfS_ffbiRb
        .type           _Z12gpu_allclosePfS_ffbiRb,@function
        .size           _Z12gpu_allclosePfS_ffbiRb,(.L_x_15 - _Z12gpu_allclosePfS_ffbiRb)
        .other          _Z12gpu_allclosePfS_ffbiRb,@"STO_CUDA_ENTRY STV_DEFAULT"
_Z12gpu_allclosePfS_ffbiRb:
.text._Z12gpu_allclosePfS_ffbiRb:
        /* <DEDUP_REMOVED lines=14> */
[----:B------:R-:W2:Y:S02]  /*00e0*/  LDCU.64 UR4, c[0x0][0x358] ;  /* 0x00006b00ff0477ac */ /* 0x000ea40008000a00 */
[C---:B0-----:R-:W-:Y:S02]  /*00f0*/  IADD3 R2, P0, PT, R4.reuse, UR8, RZ ;  /* 0x0000000804027c10 */ /* 0x041fe4000ff1e0ff */
[----:B------:R-:W-:Y:S02]  /*0100*/  IADD3 R4, P1, PT, R4, UR10, RZ ;  /* 0x0000000a04047c10 */ /* 0x000fe4000ff3e0ff */
[----:B------:R-:W-:-:S02]  /*0110*/  IADD3.X R3, PT, PT, R0, UR9, RZ, P0, !PT ;  /* 0x0000000900037c10 */ /* 0x000fc400087fe4ff */
[----:B------:R-:W-:-:S03]  /*0120*/  IADD3.X R5, PT, PT, R0, UR11, RZ, P1, !PT ;  /* 0x0000000b00057c10 */ /* 0x000fc60008ffe4ff */
[----:B--2---:R-:W2:Y:S04]  /*0130*/  LDG.E R2, desc[UR4][R2.64] ;  /* 0x0000000402027981 */ /* 0x004ea8000c1e1900 */
[----:B------:R-:W2:Y:S02]  /*0140*/  LDG.E R4, desc[UR4][R4.64] ;  /* 0x0000000404047981 */ /* 0x000ea4000c1e1900 */
[----:B--2---:R-:W-:Y:S01]  /*0150*/  FADD R0, R2, -R4 ;  /* 0x8000000402007221 */ /* 0x004fe20000000000 */
[----:B-1----:R-:W-:-:S05]  /*0160*/  FFMA R7, |R4|, R6, R7 ;  /* 0x0000000604077223 */ /* 0x002fca0000000207 */
[----:B------:R-:W-:-:S13]  /*0170*/  FSETP.GTU.AND P0, PT, |R0|, R7, PT ;  /* 0x000000070000720b */ /* 0x000fda0003f0c200 */
[----:B------:R-:W-:Y:S05]  /*0180*/  @!P0 EXIT ;  /* 0x000000000000894d */ /* 0x000fea0003800000 */
[----:B------:R-:W0:Y:S02]  /*0190*/  LDC.64 R2, c[0x0][0x3a0] ;  /* 0x0000e800ff027b82 */ /* 0x000e240000000a00 */
[----:B0-----:R-:W-:Y:S01]  /*01a0*/  STG.E.U8 desc[UR4][R2.64], RZ ;  /* 0x000000ff02007986 */ /* 0x001fe2000c101104 */
[----:B------:R-:W-:Y:S05]  /*01b0*/  EXIT ;  /* 0x000000000000794d */ /* 0x000fea0003800000 */
.L_x_7:
        /* <DEDUP_REMOVED lines=12> */
.L_x_15:


//--------------------- .nv.shared.reserved.0     --------------------------
	.section	.nv.shared.reserved.0,"aw",@nobits
	.weak		__nv_reservedSMEM_offset_0_alias
	.size		__nv_reservedSMEM_offset_0_alias, 0, 64
	.other		__nv_reservedSMEM_offset_0_alias,@"STO_CUDA_RESERVED_SHARED STV_DEFAULT"
__nv_reservedSMEM_offset_0_alias:
	.zero		0
	.zero		64


//--------------------- .nv.constant0._Z13gpu_not_equalPfS_S_i --------------------------
	.section	.nv.constant0._Z13gpu_not_equalPfS_S_i,"a",@progbits
	.sectionflags	@""
	.align	4
.nv.constant0._Z13gpu_not_equalPfS_S_i:
	.zero		924


//--------------------- .nv.constant0._Z9gpu_equalPfS_S_i --------------------------
	.section	.nv.constant0._Z9gpu_equalPfS_S_i,"a",@progbits
	.sectionflags	@""
	.align	4
.nv.constant0._Z9gpu_equalPfS_S_i:
	.zero		924


//--------------------- .nv.constant0._Z14gpu_less_equalPfS_S_i --------------------------
	.section	.nv.constant0._Z14gpu_less_equalPfS_S_i,"a",@progbits
	.sectionflags	@""
	.align	4
.nv.constant0._Z14gpu_less_equalPfS_S_i:
	.zero		924


//--------------------- .nv.constant0._Z8gpu_lessPfS_S_i --------------------------
	.section	.nv.constant0._Z8gpu_lessPfS_S_i,"a",@progbits
	.sectionflags	@""
	.align	4
.nv.constant0._Z8gpu_lessPfS_S_i:
	.zero		924


//--------------------- .nv.constant0._Z17gpu_greater_equalPfS_S_i --------------------------
	.section	.nv.constant0._Z17gpu_greater_equalPfS_S_i,"a",@progbits
	.sectionflags	@""
	.align	4
.nv.constant0._Z17gpu_greater_equalPfS_S_i:
	.zero		924


//--------------------- .nv.constant0._Z11gpu_greaterPfS_S_i --------------------------
	.section	.nv.constant0._Z11gpu_greaterPfS_S_i,"a",@progbits
	.sectionflags	@""
	.align	4
.nv.constant0._Z11gpu_greaterPfS_S_i:
	.zero		924


//--------------------- .nv.constant0._Z11gpu_isclosePfS_S_ffbi --------------------------
	.section	.nv.constant0._Z11gpu_isclosePfS_S_ffbi,"a",@progbits
	.sectionflags	@""
	.align	4
.nv.constant0._Z11gpu_isclosePfS_S_ffbi:
	.zero		936


//--------------------- .nv.constant0._Z12gpu_allclosePfS_ffbiRb --------------------------
	.section	.nv.constant0._Z12gpu_allclosePfS_ffbiRb,"a",@progbits
	.sectionflags	@""
	.align	4
.nv.constant0._Z12gpu_allclosePfS_ffbiRb:
	.zero		936


//--------------------- SYMBOLS --------------------------

	.type		.nv.reservedSmem.offset0,@object
	.size		.nv.reservedSmem.offset0,0x4
